	.headerflags	@"EF_CUDA_TEXMODE_UNIFIED EF_CUDA_64BIT_ADDRESS EF_CUDA_ACCELERATORS EF_CUDA_SM90 EF_CUDA_VIRTUAL_SM(EF_CUDA_SM90)"
	.elftype	@"ET_EXEC"


//--------------------- .nv.info                  --------------------------
	.section	.nv.info,"",@"SHT_CUDA_INFO"
	.align	4


	//----- nvinfo : EIATTR_REGCOUNT
	.align		4
        /*0000*/ 	.byte	0x04, 0x2f
        /*0002*/ 	.short	(.L_1 - .L_0)
	.align		4
.L_0:
        /*0004*/ 	.word	index@(triton_poi_fused__to_copy__unsafe_index_add_arange_clamp_mul_sub_0)
        /*0008*/ 	.word	0x00000018


	//----- nvinfo : EIATTR_MIN_STACK_SIZE
	.align		4
.L_1:
        /*000c*/ 	.byte	0x04, 0x12
        /*000e*/ 	.short	(.L_3 - .L_2)
	.align		4
.L_2:
        /*0010*/ 	.word	index@(triton_poi_fused__to_copy__unsafe_index_add_arange_clamp_mul_sub_0)
        /*0014*/ 	.word	0x00000000


	//----- nvinfo : EIATTR_FRAME_SIZE
	.align		4
.L_3:
        /*0018*/ 	.byte	0x04, 0x11
        /*001a*/ 	.short	(.L_5 - .L_4)
	.align		4
.L_4:
        /*001c*/ 	.word	index@(triton_poi_fused__to_copy__unsafe_index_add_arange_clamp_mul_sub_0)
        /*0020*/ 	.word	0x00000000


	//----- nvinfo : EIATTR_MIN_STACK_SIZE
	.align		4
.L_5:
        /*0024*/ 	.byte	0x04, 0x12
        /*0026*/ 	.short	(.L_7 - .L_6)
	.align		4
.L_6:
        /*0028*/ 	.word	index@(triton_poi_fused__to_copy__unsafe_index_add_arange_clamp_mul_sub_0)
        /*002c*/ 	.word	0x00000000
.L_7:


//--------------------- .nv.info.triton_poi_fused__to_copy__unsafe_index_add_arange_clamp_mul_sub_0 --------------------------
	.section	.nv.info.triton_poi_fused__to_copy__unsafe_index_add_arange_clamp_mul_sub_0,"",@"SHT_CUDA_INFO"
	.sectionflags	@""
	.align	4


	//----- nvinfo : EIATTR_CUDA_API_VERSION
	.align		4
        /*0000*/ 	.byte	0x04, 0x37
        /*0002*/ 	.short	(.L_9 - .L_8)
.L_8:
        /*0004*/ 	.word	0x0000007c


	//----- nvinfo : EIATTR_KPARAM_INFO
	.align		4
.L_9:
        /*0008*/ 	.byte	0x04, 0x17
        /*000a*/ 	.short	(.L_11 - .L_10)
.L_10:
        /*000c*/ 	.word	0x00000000
        /*0010*/ 	.short	0x0002
        /*0012*/ 	.short	0x0010
        /*0014*/ 	.byte	0x00, 0xf0, 0x11, 0x00


	//----- nvinfo : EIATTR_KPARAM_INFO
	.align		4
.L_11:
        /*0018*/ 	.byte	0x04, 0x17
        /*001a*/ 	.short	(.L_13 - .L_12)
.L_12:
        /*001c*/ 	.word	0x00000000
        /*0020*/ 	.short	0x0001
        /*0022*/ 	.short	0x0008
        /*0024*/ 	.byte	0x00, 0xf4, 0x21, 0x00


	//----- nvinfo : EIATTR_KPARAM_INFO
	.align		4
.L_13:
        /*0028*/ 	.byte	0x04, 0x17
        /*002a*/ 	.short	(.L_15 - .L_14)
.L_14:
        /*002c*/ 	.word	0x00000000
        /*0030*/ 	.short	0x0000
        /*0032*/ 	.short	0x0000
        /*0034*/ 	.byte	0x00, 0xf4, 0x21, 0x00


	//----- nvinfo : EIATTR_SPARSE_MMA_MASK
	.align		4
.L_15:
        /*0038*/ 	.byte	0x03, 0x50
        /*003a*/ 	.short	0x0000


	//----- nvinfo : EIATTR_MAXREG_COUNT
	.align		4
        /*003c*/ 	.byte	0x03, 0x1b
        /*003e*/ 	.short	0x00ff


	//----- nvinfo : EIATTR_EXIT_INSTR_OFFSETS
	.align		4
        /*0040*/ 	.byte	0x04, 0x1c
        /*0042*/ 	.short	(.L_17 - .L_16)


	//   ....[0]....
.L_16:
        /*0044*/ 	.word	0x00000490


	//   ....[1]....
        /*0048*/ 	.word	0x000004b0


	//----- nvinfo : EIATTR_REQNTID
	.align		4
.L_17:
        /*004c*/ 	.byte	0x04, 0x10
        /*004e*/ 	.short	(.L_19 - .L_18)
.L_18:
        /*0050*/ 	.word	0x00000080
        /*0054*/ 	.word	0x00000001
        /*0058*/ 	.word	0x00000001


	//----- nvinfo : EIATTR_CBANK_PARAM_SIZE
	.align		4
.L_19:
        /*005c*/ 	.byte	0x03, 0x19
        /*005e*/ 	.short	0x0014


	//----- nvinfo : EIATTR_PARAM_CBANK
	.align		4
        /*0060*/ 	.byte	0x04, 0x0a
        /*0062*/ 	.short	(.L_21 - .L_20)
	.align		4
.L_20:
        /*0064*/ 	.word	index@(.nv.constant0.triton_poi_fused__to_copy__unsafe_index_add_arange_clamp_mul_sub_0)
        /*0068*/ 	.short	0x0210
        /*006a*/ 	.short	0x0014


	//----- nvinfo : EIATTR_SW_WAR
	.align		4
.L_21:
        /*006c*/ 	.byte	0x04, 0x36
        /*006e*/ 	.short	(.L_23 - .L_22)
.L_22:
        /*0070*/ 	.word	0x00000008
.L_23:


//--------------------- .nv.callgraph             --------------------------
	.section	.nv.callgraph,"",@"SHT_CUDA_CALLGRAPH"
	.align	4
	.sectionentsize	8
	.align		4
        /*0000*/ 	.word	0x00000000
	.align		4
        /*0004*/ 	.word	0xffffffff
	.align		4
        /*0008*/ 	.word	0x00000000
	.align		4
        /*000c*/ 	.word	0xfffffffe
	.align		4
        /*0010*/ 	.word	0x00000000
	.align		4
        /*0014*/ 	.word	0xfffffffd
	.align		4
        /*0018*/ 	.word	0x00000000
	.align		4
        /*001c*/ 	.word	0xfffffffc


//--------------------- .text.triton_poi_fused__to_copy__unsafe_index_add_arange_clamp_mul_sub_0 --------------------------
	.section	.text.triton_poi_fused__to_copy__unsafe_index_add_arange_clamp_mul_sub_0,"ax",@progbits
	.align	128
        .global         triton_poi_fused__to_copy__unsafe_index_add_arange_clamp_mul_sub_0
        .type           triton_poi_fused__to_copy__unsafe_index_add_arange_clamp_mul_sub_0,@function
        .size           triton_poi_fused__to_copy__unsafe_index_add_arange_clamp_mul_sub_0,(.L_x_1 - triton_poi_fused__to_copy__unsafe_index_add_arange_clamp_mul_sub_0)
        .other          triton_poi_fused__to_copy__unsafe_index_add_arange_clamp_mul_sub_0,@"STO_CUDA_ENTRY STV_DEFAULT"
triton_poi_fused__to_copy__unsafe_index_add_arange_clamp_mul_sub_0:
.text.triton_poi_fused__to_copy__unsafe_index_add_arange_clamp_mul_sub_0:
[----:B------:R-:W0:Y:S02]  /*0000*/  LDC R1, c[0x0][0x28] ;  /* 0x00000a00ff017b82 */ /* 0x000e240000000800 */
[----:B------:R-:W1:Y:S01]  /*0010*/  S2R R3, SR_TID.X ;  /* 0x0000000000037919 */ /* 0x000e620000002100 */
[----:B------:R-:W-:Y:S01]  /*0020*/  IMAD.MOV.U32 R12, RZ, RZ, 0x10 ;  /* 0x00000010ff0c7424 */ /* 0x000fe200078e00ff */
[----:B------:R-:W-:Y:S01]  /*0030*/  ULDC.64 UR4, c[0x0][0x218] ;  /* 0x0000860000047ab9 */ /* 0x000fe20000000a00 */
[----:B------:R-:W-:Y:S01]  /*0040*/  IMAD.MOV.U32 R13, RZ, RZ, 0x0 ;  /* 0x00000000ff0d7424 */ /* 0x000fe200078e00ff */
[----:B------:R-:W2:Y:S01]  /*0050*/  S2R R8, SR_CTAID.X ;  /* 0x0000000000087919 */ /* 0x000ea20000002500 */
[----:B------:R-:W-:Y:S02]  /*0060*/  IMAD.MOV.U32 R18, RZ, RZ, RZ ;  /* 0x000000ffff127224 */ /* 0x000fe400078e00ff */
[----:B------:R-:W-:Y:S01]  /*0070*/  IMAD.MOV.U32 R21, RZ, RZ, RZ ;  /* 0x000000ffff157224 */ /* 0x000fe200078e00ff */
[----:B-1----:R-:W-:-:S05]  /*0080*/  LOP3.LUT R3, R3, 0x7f, RZ, 0xc0, !PT ;  /* 0x0000007f03037812 */ /* 0x002fca00078ec0ff */
[----:B--2---:R-:W-:-:S05]  /*0090*/  IMAD R4, R8, 0x80, R3 ;  /* 0x0000008008047824 */ /* 0x004fca00078e0203 */
[----:B------:R-:W-:-:S04]  /*00a0*/  SHF.R.S32.HI R3, RZ, 0x1f, R4 ;  /* 0x0000001fff037819 */ /* 0x000fc80000011404 */
[----:B------:R-:W-:-:S04]  /*00b0*/  LEA.HI R3, R3, R4, RZ, 0x2 ;  /* 0x0000000403037211 */ /* 0x000fc800078f10ff */
[----:B------:R-:W-:Y:S02]  /*00c0*/  SHF.R.S32.HI R0, RZ, 0x2, R3 ;  /* 0x00000002ff007819 */ /* 0x000fe40000011403 */
[----:B------:R-:W-:Y:S02]  /*00d0*/  LOP3.LUT R3, R3, 0xfffffffc, RZ, 0xc0, !PT ;  /* 0xfffffffc03037812 */ /* 0x000fe400078ec0ff */
[----:B------:R-:W-:-:S03]  /*00e0*/  LEA.HI R2, R0, R0, RZ, 0x2 ;  /* 0x0000000000027211 */ /* 0x000fc600078f10ff */
[----:B------:R-:W-:Y:S01]  /*00f0*/  IMAD.IADD R5, R4, 0x1, -R3 ;  /* 0x0000000104057824 */ /* 0x000fe200078e0a03 */
[----:B------:R-:W-:-:S04]  /*0100*/  LOP3.LUT R3, R2, 0xfffffffc, RZ, 0xc0, !PT ;  /* 0xfffffffc02037812 */ /* 0x000fc800078ec0ff */
[----:B------:R-:W-:Y:S01]  /*0110*/  I2FP.F32.S32 R5, R5 ;  /* 0x0000000500057245 */ /* 0x000fe20000201400 */
[----:B------:R-:W-:-:S04]  /*0120*/  IMAD.IADD R3, R0, 0x1, -R3 ;  /* 0x0000000100037824 */ /* 0x000fc800078e0a03 */
[----:B------:R-:W-:Y:S01]  /*0130*/  FADD R5, R5, 0.5 ;  /* 0x3f00000005057421 */ /* 0x000fe20000000000 */
[----:B------:R-:W-:-:S03]  /*0140*/  I2FP.F32.S32 R3, R3 ;  /* 0x0000000300037245 */ /* 0x000fc60000201400 */
[----:B------:R-:W-:Y:S02]  /*0150*/  FADD R5, R5, -0.5 ;  /* 0xbf00000005057421 */ /* 0x000fe40000000000 */
[----:B------:R-:W-:-:S03]  /*0160*/  FADD R3, R3, 0.5 ;  /* 0x3f00000003037421 */ /* 0x000fc60000000000 */
[----:B------:R-:W-:Y:S01]  /*0170*/  FMNMX R6, RZ, R5, !PT ;  /* 0x00000005ff067209 */ /* 0x000fe20007800000 */
[----:B------:R-:W-:-:S03]  /*0180*/  FADD R3, R3, -0.5 ;  /* 0xbf00000003037421 */ /* 0x000fc60000000000 */
[----:B------:R-:W1:Y:S02]  /*0190*/  F2I.TRUNC.NTZ R0, R6 ;  /* 0x0000000600007305 */ /* 0x000e64000020f100 */
[----:B------:R-:W-:Y:S02]  /*01a0*/  FMNMX R5, RZ, R3, !PT ;  /* 0x00000003ff057209 */ /* 0x000fe40007800000 */
[----:B------:R-:W2:Y:S04]  /*01b0*/  LDC.64 R2, c[0x0][0x218] ;  /* 0x00008600ff027b82 */ /* 0x000ea80000000a00 */
[----:B------:R-:W3:Y:S01]  /*01c0*/  F2I.TRUNC.NTZ R7, R5 ;  /* 0x0000000500077305 */ /* 0x000ee2000020f100 */
[----:B-1----:R-:W-:Y:S02]  /*01d0*/  ISETP.LT.U32.AND P0, PT, R0, 0x2, PT ;  /* 0x000000020000780c */ /* 0x002fe40003f01070 */
[----:B------:R-:W-:-:S04]  /*01e0*/  SHF.R.S32.HI R10, RZ, 0x1f, R0 ;  /* 0x0000001fff0a7819 */ /* 0x000fc80000011400 */
[----:B------:R-:W-:Y:S02]  /*01f0*/  ISETP.LT.AND.EX P0, PT, R10, RZ, PT, P0 ;  /* 0x000000ff0a00720c */ /* 0x000fe40003f01300 */
[C---:B---3--:R-:W-:Y:S01]  /*0200*/  VIMNMX R9, R7.reuse, 0x2, PT ;  /* 0x0000000207097848 */ /* 0x048fe20003fe0100 */
[----:B------:R-:W-:Y:S01]  /*0210*/  IMAD.SHL.U32 R19, R7, 0x4, RZ ;  /* 0x0000000407137824 */ /* 0x000fe200078e00ff */
[----:B------:R-:W-:-:S03]  /*0220*/  SEL R11, R0, 0x2, P0 ;  /* 0x00000002000b7807 */ /* 0x000fc60000000000 */
[----:B------:R-:W-:Y:S01]  /*0230*/  IMAD.WIDE R12, R9, 0x10, R12 ;  /* 0x00000010090c7825 */ /* 0x000fe200078e020c */
[----:B------:R-:W-:Y:S02]  /*0240*/  SHF.R.S32.HI R9, RZ, 0x18, R8 ;  /* 0x00000018ff097819 */ /* 0x000fe40000011408 */
[----:B------:R-:W-:Y:S02]  /*0250*/  SEL R8, R10, RZ, P0 ;  /* 0x000000ff0a087207 */ /* 0x000fe40000000000 */
[----:B------:R-:W-:Y:S02]  /*0260*/  LEA R14, P1, R11, UR4, 0x2 ;  /* 0x000000040b0e7c11 */ /* 0x000fe4000f8210ff */
[----:B------:R-:W-:Y:S02]  /*0270*/  SGXT R9, R9, 0x1 ;  /* 0x000000010909781a */ /* 0x000fe40000000200 */
[----:B------:R-:W-:Y:S02]  /*0280*/  IADD3 R10, P0, R12, UR4, RZ ;  /* 0x000000040c0a7c10 */ /* 0x000fe4000ff1e0ff */
[----:B------:R-:W-:-:S02]  /*0290*/  LEA.HI.X R15, R11, UR5, R8, 0x2, P1 ;  /* 0x000000050b0f7c11 */ /* 0x000fc400088f1408 */
[----:B------:R-:W-:Y:S02]  /*02a0*/  IADD3 R8, P1, R12, R14, RZ ;  /* 0x0000000e0c087210 */ /* 0x000fe40007f3e0ff */
[----:B------:R-:W-:Y:S02]  /*02b0*/  LEA.HI R12, R9, R4, RZ, 0x4 ;  /* 0x00000004090c7211 */ /* 0x000fe400078f20ff */
[----:B------:R-:W-:Y:S01]  /*02c0*/  IADD3.X R11, R13, UR5, RZ, P0, !PT ;  /* 0x000000050d0b7c10 */ /* 0x000fe200087fe4ff */
[--C-:B------:R-:W-:Y:S01]  /*02d0*/  IMAD.X R9, R13, 0x1, R15.reuse, P1 ;  /* 0x000000010d097824 */ /* 0x100fe200008e060f */
[----:B------:R-:W-:Y:S01]  /*02e0*/  LOP3.LUT R17, R12, 0xfffffff0, RZ, 0xc0, !PT ;  /* 0xfffffff00c117812 */ /* 0x000fe200078ec0ff */
[C---:B------:R-:W-:Y:S01]  /*02f0*/  IMAD.WIDE R14, R19.reuse, 0x4, R14 ;  /* 0x00000004130e7825 */ /* 0x040fe200078e020e */
[----:B------:R-:W-:Y:S01]  /*0300*/  ISETP.GE.AND P0, PT, R4, 0x100, PT ;  /* 0x000001000400780c */ /* 0x000fe20003f06270 */
[----:B------:R-:W-:Y:S01]  /*0310*/  ULDC.64 UR4, c[0x0][0x208] ;  /* 0x0000820000047ab9 */ /* 0x000fe20000000a00 */
[----:B------:R-:W-:Y:S01]  /*0320*/  IADD3 R19, R19, R17, R0 ;  /* 0x0000001113137210 */ /* 0x000fe20007ffe000 */
[----:B------:R-:W-:-:S04]  /*0330*/  IMAD.WIDE R12, R0, 0x4, R10 ;  /* 0x00000004000c7825 */ /* 0x000fc800078e020a */
[----:B------:R-:W-:-:S04]  /*0340*/  IMAD.WIDE R8, R17, 0x4, R8 ;  /* 0x0000000411087825 */ /* 0x000fc800078e0208 */
[----:B------:R-:W-:-:S04]  /*0350*/  IMAD.WIDE R10, R17, 0x4, R14 ;  /* 0x00000004110a7825 */ /* 0x000fc800078e020e */
[----:B------:R-:W-:Y:S01]  /*0360*/  IMAD.WIDE R12, R17, 0x4, R12 ;  /* 0x00000004110c7825 */ /* 0x000fe200078e020c */
[----:B------:R-:W-:Y:S01]  /*0370*/  CS2R R16, SRZ ;  /* 0x0000000000107805 */ /* 0x000fe2000001ff00 */
[----:B------:R-:W3:Y:S02]  /*0380*/  @!P0 LDG.E.EL R18, desc[UR4][R10.64+0x4] ;  /* 0x000004040a128981 */ /* 0x000ee4000c2e1900 */
[----:B--2---:R-:W-:Y:S02]  /*0390*/  IMAD.WIDE R14, R19, 0x4, R2 ;  /* 0x00000004130e7825 */ /* 0x004fe400078e0202 */
[----:B------:R-:W1:Y:S01]  /*03a0*/  LDC.64 R2, c[0x0][0x210] ;  /* 0x00008400ff027b82 */ /* 0x000e620000000a00 */
[----:B------:R-:W2:Y:S04]  /*03b0*/  @!P0 LDG.E.EL R16, desc[UR4][R8.64+0x4] ;  /* 0x0000040408108981 */ /* 0x000ea8000c2e1900 */
[----:B------:R-:W2:Y:S04]  /*03c0*/  @!P0 LDG.E.EL R17, desc[UR4][R12.64] ;  /* 0x000000040c118981 */ /* 0x000ea8000c2e1900 */
[----:B------:R-:W3:Y:S01]  /*03d0*/  @!P0 LDG.E.EL R21, desc[UR4][R14.64] ;  /* 0x000000040e158981 */ /* 0x000ee2000c2e1900 */
[----:B------:R-:W-:-:S02]  /*03e0*/  I2FP.F32.S32 R19, R0 ;  /* 0x0000000000137245 */ /* 0x000fc40000201400 */
[----:B------:R-:W-:-:S03]  /*03f0*/  I2FP.F32.S32 R0, R7 ;  /* 0x0000000700007245 */ /* 0x000fc60000201400 */
[----:B------:R-:W-:Y:S02]  /*0400*/  FADD.SAT R6, R6, -R19 ;  /* 0x8000001306067221 */ /* 0x000fe40000002000 */
[----:B------:R-:W-:Y:S01]  /*0410*/  FADD.SAT R0, R5, -R0 ;  /* 0x8000000005007221 */ /* 0x000fe20000002000 */
[----:B-1----:R-:W-:-:S04]  /*0420*/  IMAD.WIDE R2, R4, 0x4, R2 ;  /* 0x0000000404027825 */ /* 0x002fc800078e0202 */
[----:B--2---:R-:W-:Y:S01]  /*0430*/  FADD R16, -R17, R16 ;  /* 0x0000001011107221 */ /* 0x004fe20000000100 */
[----:B---3--:R-:W-:-:S03]  /*0440*/  FADD R18, R18, -R21 ;  /* 0x8000001512127221 */ /* 0x008fc60000000000 */
[C---:B------:R-:W-:Y:S01]  /*0450*/  FFMA R16, R6.reuse, R16, R17 ;  /* 0x0000001006107223 */ /* 0x040fe20000000011 */
[----:B------:R-:W-:-:S04]  /*0460*/  FFMA R21, R6, R18, R21 ;  /* 0x0000001206157223 */ /* 0x000fc80000000015 */
[----:B------:R-:W-:-:S04]  /*0470*/  FADD R16, R16, -R21 ;  /* 0x8000001510107221 */ /* 0x000fc80000000000 */
[----:B------:R-:W-:Y:S01]  /*0480*/  FFMA R21, R16, R0, R21 ;  /* 0x0000000010157223 */ /* 0x000fe20000000015 */
[----:B------:R-:W-:Y:S06]  /*0490*/  @P0 EXIT ;  /* 0x000000000000094d */ /* 0x000fec0003800000 */
[----:B------:R-:W-:Y:S01]  /*04a0*/  STG.E desc[UR4][R2.64], R21 ;  /* 0x0000001502007986 */ /* 0x000fe2000c101904 */
[----:B------:R-:W-:Y:S05]  /*04b0*/  EXIT ;  /* 0x000000000000794d */ /* 0x000fea0003800000 */
.L_x_0:
[----:B------:R-:W-:-:S00]  /*04c0*/  BRA `(.L_x_0) ;  /* 0xfffffffc00fc7947 */ /* 0x000fc0000383ffff */
[----:B------:R-:W-:-:S00]  /*04d0*/  NOP ;  /* 0x0000000000007918 */ /* 0x000fc00000000000 */
        /* <DEDUP_REMOVED lines=10> */
.L_x_1:


//--------------------- .nv.constant0.triton_poi_fused__to_copy__unsafe_index_add_arange_clamp_mul_sub_0 --------------------------
	.section	.nv.constant0.triton_poi_fused__to_copy__unsafe_index_add_arange_clamp_mul_sub_0,"a",@progbits
	.sectionflags	@""
	.align	4
.nv.constant0.triton_poi_fused__to_copy__unsafe_index_add_arange_clamp_mul_sub_0:
	.zero		548
